	.headerflags	@"EF_CUDA_TEXMODE_UNIFIED EF_CUDA_64BIT_ADDRESS EF_CUDA_ACCELERATORS EF_CUDA_SM90 EF_CUDA_VIRTUAL_SM(EF_CUDA_SM90)"
	.elftype	@"ET_EXEC"


//--------------------- .nv.info                  --------------------------
	.section	.nv.info,"",@"SHT_CUDA_INFO"
	.align	4


	//----- nvinfo : EIATTR_REGCOUNT
	.align		4
        /*0000*/ 	.byte	0x04, 0x2f
        /*0002*/ 	.short	(.L_1 - .L_0)
	.align		4
.L_0:
        /*0004*/ 	.word	index@(triton_poi_fused_convolution_leaky_relu_0)
        /*0008*/ 	.word	0x0000000c


	//----- nvinfo : EIATTR_MIN_STACK_SIZE
	.align		4
.L_1:
        /*000c*/ 	.byte	0x04, 0x12
        /*000e*/ 	.short	(.L_3 - .L_2)
	.align		4
.L_2:
        /*0010*/ 	.word	index@(triton_poi_fused_convolution_leaky_relu_0)
        /*0014*/ 	.word	0x00000000


	//----- nvinfo : EIATTR_FRAME_SIZE
	.align		4
.L_3:
        /*0018*/ 	.byte	0x04, 0x11
        /*001a*/ 	.short	(.L_5 - .L_4)
	.align		4
.L_4:
        /*001c*/ 	.word	index@(triton_poi_fused_convolution_leaky_relu_0)
        /*0020*/ 	.word	0x00000000


	//----- nvinfo : EIATTR_MIN_STACK_SIZE
	.align		4
.L_5:
        /*0024*/ 	.byte	0x04, 0x12
        /*0026*/ 	.short	(.L_7 - .L_6)
	.align		4
.L_6:
        /*0028*/ 	.word	index@(triton_poi_fused_convolution_leaky_relu_0)
        /*002c*/ 	.word	0x00000000
.L_7:


//--------------------- .nv.info.triton_poi_fused_convolution_leaky_relu_0 --------------------------
	.section	.nv.info.triton_poi_fused_convolution_leaky_relu_0,"",@"SHT_CUDA_INFO"
	.sectionflags	@""
	.align	4


	//----- nvinfo : EIATTR_CUDA_API_VERSION
	.align		4
        /*0000*/ 	.byte	0x04, 0x37
        /*0002*/ 	.short	(.L_9 - .L_8)
.L_8:
        /*0004*/ 	.word	0x0000007c


	//----- nvinfo : EIATTR_KPARAM_INFO
	.align		4
.L_9:
        /*0008*/ 	.byte	0x04, 0x17
        /*000a*/ 	.short	(.L_11 - .L_10)
.L_10:
        /*000c*/ 	.word	0x00000000
        /*0010*/ 	.short	0x0002
        /*0012*/ 	.short	0x0010
        /*0014*/ 	.byte	0x00, 0xf0, 0x11, 0x00


	//----- nvinfo : EIATTR_KPARAM_INFO
	.align		4
.L_11:
        /*0018*/ 	.byte	0x04, 0x17
        /*001a*/ 	.short	(.L_13 - .L_12)
.L_12:
        /*001c*/ 	.word	0x00000000
        /*0020*/ 	.short	0x0001
        /*0022*/ 	.short	0x0008
        /*0024*/ 	.byte	0x00, 0xf4, 0x21, 0x00


	//----- nvinfo : EIATTR_KPARAM_INFO
	.align		4
.L_13:
        /*0028*/ 	.byte	0x04, 0x17
        /*002a*/ 	.short	(.L_15 - .L_14)
.L_14:
        /*002c*/ 	.word	0x00000000
        /*0030*/ 	.short	0x0000
        /*0032*/ 	.short	0x0000
        /*0034*/ 	.byte	0x00, 0xf4, 0x21, 0x00


	//----- nvinfo : EIATTR_SPARSE_MMA_MASK
	.align		4
.L_15:
        /*0038*/ 	.byte	0x03, 0x50
        /*003a*/ 	.short	0x0000


	//----- nvinfo : EIATTR_MAXREG_COUNT
	.align		4
        /*003c*/ 	.byte	0x03, 0x1b
        /*003e*/ 	.short	0x00ff


	//----- nvinfo : EIATTR_EXIT_INSTR_OFFSETS
	.align		4
        /*0040*/ 	.byte	0x04, 0x1c
        /*0042*/ 	.short	(.L_17 - .L_16)


	//   ....[0]....
.L_16:
        /*0044*/ 	.word	0x000001c0


	//----- nvinfo : EIATTR_REQNTID
	.align		4
.L_17:
        /*0048*/ 	.byte	0x04, 0x10
        /*004a*/ 	.short	(.L_19 - .L_18)
.L_18:
        /*004c*/ 	.word	0x00000080
        /*0050*/ 	.word	0x00000001
        /*0054*/ 	.word	0x00000001


	//----- nvinfo : EIATTR_CBANK_PARAM_SIZE
	.align		4
.L_19:
        /*0058*/ 	.byte	0x03, 0x19
        /*005a*/ 	.short	0x0014


	//----- nvinfo : EIATTR_PARAM_CBANK
	.align		4
        /*005c*/ 	.byte	0x04, 0x0a
        /*005e*/ 	.short	(.L_21 - .L_20)
	.align		4
.L_20:
        /*0060*/ 	.word	index@(.nv.constant0.triton_poi_fused_convolution_leaky_relu_0)
        /*0064*/ 	.short	0x0210
        /*0066*/ 	.short	0x0014


	//----- nvinfo : EIATTR_SW_WAR
	.align		4
.L_21:
        /*0068*/ 	.byte	0x04, 0x36
        /*006a*/ 	.short	(.L_23 - .L_22)
.L_22:
        /*006c*/ 	.word	0x00000008
.L_23:


//--------------------- .nv.callgraph             --------------------------
	.section	.nv.callgraph,"",@"SHT_CUDA_CALLGRAPH"
	.align	4
	.sectionentsize	8
	.align		4
        /*0000*/ 	.word	0x00000000
	.align		4
        /*0004*/ 	.word	0xffffffff
	.align		4
        /*0008*/ 	.word	0x00000000
	.align		4
        /*000c*/ 	.word	0xfffffffe
	.align		4
        /*0010*/ 	.word	0x00000000
	.align		4
        /*0014*/ 	.word	0xfffffffd
	.align		4
        /*0018*/ 	.word	0x00000000
	.align		4
        /*001c*/ 	.word	0xfffffffc


//--------------------- .text.triton_poi_fused_convolution_leaky_relu_0 --------------------------
	.section	.text.triton_poi_fused_convolution_leaky_relu_0,"ax",@progbits
	.align	128
        .global         triton_poi_fused_convolution_leaky_relu_0
        .type           triton_poi_fused_convolution_leaky_relu_0,@function
        .size           triton_poi_fused_convolution_leaky_relu_0,(.L_x_1 - triton_poi_fused_convolution_leaky_relu_0)
        .other          triton_poi_fused_convolution_leaky_relu_0,@"STO_CUDA_ENTRY STV_DEFAULT"
triton_poi_fused_convolution_leaky_relu_0:
.text.triton_poi_fused_convolution_leaky_relu_0:
[----:B------:R-:W-:Y:S01]  /*0000*/  LDC R1, c[0x0][0x28] ;  /* 0x00000a00ff017b82 */ /* 0x000fe20000000800 */
[----:B------:R-:W1:Y:S07]  /*0010*/  S2R R0, SR_TID.X ;  /* 0x0000000000007919 */ /* 0x000e6e0000002100 */
[----:B------:R-:W2:Y:S01]  /*0020*/  LDC.64 R4, c[0x0][0x218] ;  /* 0x00008600ff047b82 */ /* 0x000ea20000000a00 */
[----:B------:R-:W-:Y:S01]  /*0030*/  ULDC.64 UR4, c[0x0][0x208] ;  /* 0x0000820000047ab9 */ /* 0x000fe20000000a00 */
[----:B------:R-:W3:Y:S06]  /*0040*/  S2R R7, SR_CTAID.X ;  /* 0x0000000000077919 */ /* 0x000eec0000002500 */
[----:B------:R-:W4:Y:S01]  /*0050*/  LDC.64 R2, c[0x0][0x210] ;  /* 0x00008400ff027b82 */ /* 0x000f220000000a00 */
[----:B-1----:R-:W-:Y:S01]  /*0060*/  IMAD.SHL.U32 R0, R0, 0x2, RZ ;  /* 0x0000000200007824 */ /* 0x002fe200078e00ff */
[----:B---3--:R-:W-:-:S04]  /*0070*/  SHF.R.S32.HI R6, RZ, 0x17, R7 ;  /* 0x00000017ff067819 */ /* 0x008fc80000011407 */
[----:B------:R-:W-:Y:S02]  /*0080*/  LOP3.LUT R0, R0, 0xfe, RZ, 0xc0, !PT ;  /* 0x000000fe00007812 */ /* 0x000fe400078ec0ff */
[----:B------:R-:W-:-:S03]  /*0090*/  SGXT R6, R6, 0x1 ;  /* 0x000000010606781a */ /* 0x000fc60000000200 */
[----:B------:R-:W-:-:S04]  /*00a0*/  IMAD R7, R7, 0x100, R0 ;  /* 0x0000010007077824 */ /* 0x000fc800078e0200 */
[----:B----4-:R-:W-:Y:S01]  /*00b0*/  IMAD.WIDE R2, R7, 0x4, R2 ;  /* 0x0000000407027825 */ /* 0x010fe200078e0202 */
[----:B------:R-:W-:-:S04]  /*00c0*/  LEA.HI R6, R6, R7, RZ, 0x4 ;  /* 0x0000000706067211 */ /* 0x000fc800078f20ff */
[--C-:B------:R-:W-:Y:S02]  /*00d0*/  SHF.R.S32.HI R0, RZ, 0x4, R6.reuse ;  /* 0x00000004ff007819 */ /* 0x100fe40000011406 */
[----:B------:R-:W-:Y:S02]  /*00e0*/  SHF.R.S32.HI R9, RZ, 0x1f, R6 ;  /* 0x0000001fff097819 */ /* 0x000fe40000011406 */
[----:B------:R-:W3:Y:S02]  /*00f0*/  LDG.E.64 R6, desc[UR4][R2.64] ;  /* 0x0000000402067981 */ /* 0x000ee4000c1e1b00 */
[----:B------:R-:W-:-:S04]  /*0100*/  LEA.HI R9, R9, R0, RZ, 0x7 ;  /* 0x0000000009097211 */ /* 0x000fc800078f38ff */
[----:B------:R-:W-:-:S05]  /*0110*/  LOP3.LUT R9, R9, 0xffffff80, RZ, 0xc0, !PT ;  /* 0xffffff8009097812 */ /* 0x000fca00078ec0ff */
[----:B------:R-:W-:-:S04]  /*0120*/  IMAD.IADD R9, R0, 0x1, -R9 ;  /* 0x0000000100097824 */ /* 0x000fc800078e0a09 */
[----:B--2---:R-:W-:-:S06]  /*0130*/  IMAD.WIDE R4, R9, 0x4, R4 ;  /* 0x0000000409047825 */ /* 0x004fcc00078e0204 */
[----:B------:R-:W3:Y:S02]  /*0140*/  LDG.E.EL R4, desc[UR4][R4.64] ;  /* 0x0000000404047981 */ /* 0x000ee4000c2e1900 */
[CC--:B---3--:R-:W-:Y:S02]  /*0150*/  FSETP.GT.AND P0, PT, R6.reuse, -R4.reuse, PT ;  /* 0x800000040600720b */ /* 0x0c8fe40003f04000 */
[C---:B------:R-:W-:Y:S01]  /*0160*/  FSETP.GT.AND P1, PT, R7.reuse, -R4, PT ;  /* 0x800000040700720b */ /* 0x040fe20003f24000 */
[--C-:B------:R-:W-:Y:S01]  /*0170*/  FADD R6, R6, R4.reuse ;  /* 0x0000000406067221 */ /* 0x100fe20000000000 */
[----:B------:R-:W-:-:S09]  /*0180*/  FADD R7, R7, R4 ;  /* 0x0000000407077221 */ /* 0x000fd20000000000 */
[----:B------:R-:W-:Y:S02]  /*0190*/  @!P0 FMUL R6, R6, 0.10000000149011611938 ;  /* 0x3dcccccd06068820 */ /* 0x000fe40000400000 */
[----:B------:R-:W-:-:S05]  /*01a0*/  @!P1 FMUL R7, R7, 0.10000000149011611938 ;  /* 0x3dcccccd07079820 */ /* 0x000fca0000400000 */
[----:B------:R-:W-:Y:S01]  /*01b0*/  STG.E.64 desc[UR4][R2.64], R6 ;  /* 0x0000000602007986 */ /* 0x000fe2000c101b04 */
[----:B------:R-:W-:Y:S05]  /*01c0*/  EXIT ;  /* 0x000000000000794d */ /* 0x000fea0003800000 */
.L_x_0:
[----:B------:R-:W-:-:S00]  /*01d0*/  BRA `(.L_x_0) ;  /* 0xfffffffc00fc7947 */ /* 0x000fc0000383ffff */
[----:B------:R-:W-:-:S00]  /*01e0*/  NOP ;  /* 0x0000000000007918 */ /* 0x000fc00000000000 */
        /* <DEDUP_REMOVED lines=9> */
.L_x_1:


//--------------------- .nv.constant0.triton_poi_fused_convolution_leaky_relu_0 --------------------------
	.section	.nv.constant0.triton_poi_fused_convolution_leaky_relu_0,"a",@progbits
	.sectionflags	@""
	.align	4
.nv.constant0.triton_poi_fused_convolution_leaky_relu_0:
	.zero		548
